	.headerflags	@"EF_CUDA_TEXMODE_UNIFIED EF_CUDA_64BIT_ADDRESS EF_CUDA_SM89 EF_CUDA_VIRTUAL_SM(EF_CUDA_SM89)"
	.elftype	@"ET_EXEC"


//--------------------- .nv.info                  --------------------------
	.section	.nv.info,"",@"SHT_CUDA_INFO"
	.align	4


	//----- nvinfo : EIATTR_REGCOUNT
	.align		4
        /*0000*/ 	.byte	0x04, 0x2f
        /*0002*/ 	.short	(.L_1 - .L_0)
	.align		4
.L_0:
        /*0004*/ 	.word	index@(triton__0d1d2d3de)
        /*0008*/ 	.word	0x0000001c


	//----- nvinfo : EIATTR_MAX_STACK_SIZE
	.align		4
.L_1:
        /*000c*/ 	.byte	0x04, 0x23
        /*000e*/ 	.short	(.L_3 - .L_2)
	.align		4
.L_2:
        /*0010*/ 	.word	index@(triton__0d1d2d3de)
        /*0014*/ 	.word	0x00000000


	//----- nvinfo : EIATTR_MIN_STACK_SIZE
	.align		4
.L_3:
        /*0018*/ 	.byte	0x04, 0x12
        /*001a*/ 	.short	(.L_5 - .L_4)
	.align		4
.L_4:
        /*001c*/ 	.word	index@(triton__0d1d2d3de)
        /*0020*/ 	.word	0x00000000


	//----- nvinfo : EIATTR_FRAME_SIZE
	.align		4
.L_5:
        /*0024*/ 	.byte	0x04, 0x11
        /*0026*/ 	.short	(.L_7 - .L_6)
	.align		4
.L_6:
        /*0028*/ 	.word	index@(triton__0d1d2d3de)
        /*002c*/ 	.word	0x00000000
.L_7:


//--------------------- .nv.info.triton__0d1d2d3de --------------------------
	.section	.nv.info.triton__0d1d2d3de,"",@"SHT_CUDA_INFO"
	.align	4


	//----- nvinfo : EIATTR_CUDA_API_VERSION
	.align		4
        /*0000*/ 	.byte	0x04, 0x37
        /*0002*/ 	.short	(.L_9 - .L_8)
.L_8:
        /*0004*/ 	.word	0x0000007b


	//----- nvinfo : EIATTR_PARAM_CBANK
	.align		4
.L_9:
        /*0008*/ 	.byte	0x04, 0x0a
        /*000a*/ 	.short	(.L_11 - .L_10)
	.align		4
.L_10:
        /*000c*/ 	.word	index@(.nv.constant0.triton__0d1d2d3de)
        /*0010*/ 	.short	0x0160
        /*0012*/ 	.short	0x001c


	//----- nvinfo : EIATTR_CBANK_PARAM_SIZE
	.align		4
.L_11:
        /*0014*/ 	.byte	0x03, 0x19
        /*0016*/ 	.short	0x001c


	//----- nvinfo : EIATTR_KPARAM_INFO
	.align		4
        /*0018*/ 	.byte	0x04, 0x17
        /*001a*/ 	.short	(.L_13 - .L_12)
.L_12:
        /*001c*/ 	.word	0x00000000
        /*0020*/ 	.short	0x0003
        /*0022*/ 	.short	0x0018
        /*0024*/ 	.byte	0x00, 0xf0, 0x11, 0x00


	//----- nvinfo : EIATTR_KPARAM_INFO
	.align		4
.L_13:
        /*0028*/ 	.byte	0x04, 0x17
        /*002a*/ 	.short	(.L_15 - .L_14)
.L_14:
        /*002c*/ 	.word	0x00000000
        /*0030*/ 	.short	0x0002
        /*0032*/ 	.short	0x0010
        /*0034*/ 	.byte	0x00, 0xf0, 0x21, 0x00


	//----- nvinfo : EIATTR_KPARAM_INFO
	.align		4
.L_15:
        /*0038*/ 	.byte	0x04, 0x17
        /*003a*/ 	.short	(.L_17 - .L_16)
.L_16:
        /*003c*/ 	.word	0x00000000
        /*0040*/ 	.short	0x0001
        /*0042*/ 	.short	0x0008
        /*0044*/ 	.byte	0x00, 0xf0, 0x21, 0x00


	//----- nvinfo : EIATTR_KPARAM_INFO
	.align		4
.L_17:
        /*0048*/ 	.byte	0x04, 0x17
        /*004a*/ 	.short	(.L_19 - .L_18)
.L_18:
        /*004c*/ 	.word	0x00000000
        /*0050*/ 	.short	0x0000
        /*0052*/ 	.short	0x0000
        /*0054*/ 	.byte	0x00, 0xf0, 0x21, 0x00


	//----- nvinfo : EIATTR_MAXREG_COUNT
	.align		4
.L_19:
        /*0058*/ 	.byte	0x03, 0x1b
        /*005a*/ 	.short	0x00ff


	//----- nvinfo : EIATTR_EXIT_INSTR_OFFSETS
	.align		4
        /*005c*/ 	.byte	0x04, 0x1c
        /*005e*/ 	.short	(.L_21 - .L_20)


	//   ....[0]....
.L_20:
        /*0060*/ 	.word	0x00000450


	//   ....[1]....
        /*0064*/ 	.word	0x00000470


	//----- nvinfo : EIATTR_MAX_THREADS
	.align		4
.L_21:
        /*0068*/ 	.byte	0x04, 0x05
        /*006a*/ 	.short	(.L_23 - .L_22)
.L_22:
        /*006c*/ 	.word	0x00000080
        /*0070*/ 	.word	0x00000001
        /*0074*/ 	.word	0x00000001
.L_23:


//--------------------- .nv.rel.action            --------------------------
	.section	.nv.rel.action,"",@"SHT_CUDA_RELOCINFO"
	.align	8
	.sectionentsize	8
        /*0000*/ 	.byte	0x73, 0x00, 0x00, 0x00, 0x00, 0x00, 0x00, 0x00, 0x00, 0x00, 0x00, 0x11, 0x25, 0x00, 0x05, 0x36


//--------------------- .nv.constant0.triton__0d1d2d3de --------------------------
	.section	.nv.constant0.triton__0d1d2d3de,"a",@progbits
	.align	4
.nv.constant0.triton__0d1d2d3de:
	.zero		380


//--------------------- .text.triton__0d1d2d3de   --------------------------
	.section	.text.triton__0d1d2d3de,"ax",@progbits
	.sectioninfo	@"SHI_REGISTERS=28"
	.align	128
        .global         triton__0d1d2d3de
        .type           triton__0d1d2d3de,@function
        .size           triton__0d1d2d3de,(.L_x_1 - triton__0d1d2d3de)
        .other          triton__0d1d2d3de,@"STO_CUDA_ENTRY STV_DEFAULT"
triton__0d1d2d3de:
.text.triton__0d1d2d3de:
[----:B------:R-:W-:-:S02]  /*0000*/  MOV R1, c[0x0][0x28] ;  /* 0x00000a0000017a02 */ /* 0x000fc40000000f00 */
[----:B------:R-:W0:Y:S01]  /*0010*/  S2R R0, SR_TID.X ;  /* 0x0000000000007919 */ /* 0x000e220000002100 */
[----:B------:R-:W-:Y:S01]  /*0020*/  MOV R19, 0x2 ;  /* 0x0000000200137802 */ /* 0x000fe20000000f00 */
[----:B------:R-:W-:Y:S01]  /*0030*/  CS2R R4, SRZ ;  /* 0x0000000000047805 */ /* 0x000fe2000001ff00 */
[----:B------:R-:W-:Y:S01]  /*0040*/  CS2R R6, SRZ ;  /* 0x0000000000067805 */ /* 0x000fe2000001ff00 */
[----:B------:R-:W1:Y:S01]  /*0050*/  S2R R3, SR_CTAID.X ;  /* 0x0000000000037919 */ /* 0x000e620000002500 */
[----:B------:R-:W-:Y:S01]  /*0060*/  CS2R R12, SRZ ;  /* 0x00000000000c7805 */ /* 0x000fe2000001ff00 */
[----:B------:R-:W-:Y:S01]  /*0070*/  ULDC.64 UR4, c[0x0][0x118] ;  /* 0x0000460000047ab9 */ /* 0x000fe20000000a00 */
[----:B0-----:R-:W-:-:S04]  /*0080*/  SHF.L.U32 R0, R0, 0x3, RZ ;  /* 0x0000000300007819 */ /* 0x001fc800000006ff */
[----:B------:R-:W-:-:S04]  /*0090*/  LOP3.LUT R0, R0, 0x3f8, RZ, 0xc0, !PT ;  /* 0x000003f800007812 */ /* 0x000fc800078ec0ff */
[----:B-1----:R-:W-:-:S04]  /*00a0*/  LEA R0, R3, R0, 0xa ;  /* 0x0000000003007211 */ /* 0x002fc800078e50ff */
[C---:B------:R-:W-:Y:S01]  /*00b0*/  ISETP.GE.AND P0, PT, R0.reuse, c[0x0][0x178], PT ;  /* 0x00005e0000007a0c */ /* 0x040fe20003f06270 */
[----:B------:R-:W-:-:S05]  /*00c0*/  IMAD.HI R2, R0, 0x66666667, RZ ;  /* 0x6666666700027827 */ /* 0x000fca00078e02ff */
[----:B------:R-:W-:-:S04]  /*00d0*/  SHF.R.U32.HI R3, RZ, 0x1f, R2 ;  /* 0x0000001fff037819 */ /* 0x000fc80000011602 */
[----:B------:R-:W-:-:S05]  /*00e0*/  LEA.HI.SX32 R3, R2, R3, 0x18 ;  /* 0x0000000302037211 */ /* 0x000fca00078fc2ff */
[----:B------:R-:W-:Y:S01]  /*00f0*/  IMAD R3, R3, -0x280, R0 ;  /* 0xfffffd8003037824 */ /* 0x000fe200078e0200 */
[----:B------:R-:W-:-:S03]  /*0100*/  CS2R R14, SRZ ;  /* 0x00000000000e7805 */ /* 0x000fc6000001ff00 */
[----:B------:R-:W-:-:S04]  /*0110*/  IMAD.WIDE R16, R3, R19, c[0x0][0x168] ;  /* 0x00005a0003107625 */ /* 0x000fc800078e0213 */
[CC--:B------:R-:W-:Y:S01]  /*0120*/  IMAD.WIDE R2, R0.reuse, R19.reuse, c[0x0][0x160] ;  /* 0x0000580000027625 */ /* 0x0c0fe200078e0213 */
[----:B------:R-:W2:Y:S01]  /*0130*/  @!P0 LDG.E.EL.128 R4, [R16.64] ;  /* 0x0000000410048981 */ /* 0x000ea2000c2e1d00 */
[----:B------:R-:W-:Y:S01]  /*0140*/  CS2R R8, SRZ ;  /* 0x0000000000087805 */ /* 0x000fe2000001ff00 */
[----:B------:R-:W-:Y:S02]  /*0150*/  CS2R R10, SRZ ;  /* 0x00000000000a7805 */ /* 0x000fe4000001ff00 */
[----:B------:R-:W3:Y:S01]  /*0160*/  @!P0 LDG.E.128 R12, [R2.64] ;  /* 0x00000004020c8981 */ /* 0x000ee2000c1e1d00 */
[----:B------:R-:W-:-:S05]  /*0170*/  IMAD.WIDE R18, R0, R19, c[0x0][0x170] ;  /* 0x00005c0000127625 */ /* 0x000fca00078e0213 */
[----:B------:R0:W4:Y:S01]  /*0180*/  @!P0 LDG.E.128 R8, [R18.64] ;  /* 0x0000000412088981 */ /* 0x000122000c1e1d00 */
[--C-:B--2---:R-:W-:Y:S02]  /*0190*/  HADD2.F32 R16, -RZ, R5.reuse.H0_H0 ;  /* 0x20000005ff107230 */ /* 0x104fe40000004100 */
[----:B------:R-:W-:Y:S02]  /*01a0*/  HADD2.F32 R17, -RZ, R5.H1_H1 ;  /* 0x30000005ff117230 */ /* 0x000fe40000004100 */
[--C-:B------:R-:W-:Y:S02]  /*01b0*/  HADD2.F32 R20, -RZ, R7.reuse.H0_H0 ;  /* 0x20000007ff147230 */ /* 0x100fe40000004100 */
[----:B------:R-:W-:Y:S02]  /*01c0*/  HADD2.F32 R25, -RZ, R7.H1_H1 ;  /* 0x30000007ff197230 */ /* 0x000fe40000004100 */
[--C-:B------:R-:W-:Y:S02]  /*01d0*/  HADD2.F32 R5, -RZ, R4.reuse.H0_H0 ;  /* 0x20000004ff057230 */ /* 0x100fe40000004100 */
[----:B------:R-:W-:-:S02]  /*01e0*/  HADD2.F32 R7, -RZ, R4.H1_H1 ;  /* 0x30000004ff077230 */ /* 0x000fc40000004100 */
[--C-:B------:R-:W-:Y:S02]  /*01f0*/  HADD2.F32 R21, -RZ, R6.reuse.H0_H0 ;  /* 0x20000006ff157230 */ /* 0x100fe40000004100 */
[----:B------:R-:W-:Y:S02]  /*0200*/  HADD2.F32 R23, -RZ, R6.H1_H1 ;  /* 0x30000006ff177230 */ /* 0x000fe40000004100 */
[--C-:B---3--:R-:W-:Y:S02]  /*0210*/  HADD2.F32 R0, -RZ, R13.reuse.H1_H1 ;  /* 0x3000000dff007230 */ /* 0x108fe40000004100 */
[----:B------:R-:W-:Y:S02]  /*0220*/  HADD2.F32 R4, -RZ, R12.H0_H0 ;  /* 0x2000000cff047230 */ /* 0x000fe40000004100 */
[----:B------:R-:W-:Y:S01]  /*0230*/  HADD2.F32 R13, -RZ, R13.H0_H0 ;  /* 0x2000000dff0d7230 */ /* 0x000fe20000004100 */
[----:B------:R-:W-:Y:S01]  /*0240*/  FADD R0, R0, R17 ;  /* 0x0000001100007221 */ /* 0x000fe20000000000 */
[----:B------:R-:W-:Y:S01]  /*0250*/  HADD2.F32 R6, -RZ, R14.H1_H1 ;  /* 0x3000000eff067230 */ /* 0x000fe20000004100 */
[----:B------:R-:W-:Y:S01]  /*0260*/  FADD R5, R4, R5 ;  /* 0x0000000504057221 */ /* 0x000fe20000000000 */
[----:B------:R-:W-:Y:S01]  /*0270*/  HADD2.F32 R12, -RZ, R12.H1_H1 ;  /* 0x3000000cff0c7230 */ /* 0x000fe20000004100 */
[----:B------:R-:W-:Y:S01]  /*0280*/  FADD R16, R13, R16 ;  /* 0x000000100d107221 */ /* 0x000fe20000000000 */
[--C-:B0-----:R-:W-:Y:S01]  /*0290*/  HADD2.F32 R18, -RZ, R15.reuse.H1_H1 ;  /* 0x3000000fff127230 */ /* 0x101fe20000004100 */
[----:B------:R-:W-:Y:S01]  /*02a0*/  FADD R23, R6, R23 ;  /* 0x0000001706177221 */ /* 0x000fe20000000000 */
[----:B------:R-:W-:Y:S01]  /*02b0*/  HADD2.F32 R14, -RZ, R14.H0_H0 ;  /* 0x2000000eff0e7230 */ /* 0x000fe20000004100 */
[----:B------:R-:W-:Y:S01]  /*02c0*/  FADD R7, R12, R7 ;  /* 0x000000070c077221 */ /* 0x000fe20000000000 */
[----:B------:R-:W-:Y:S01]  /*02d0*/  HADD2.F32 R15, -RZ, R15.H0_H0 ;  /* 0x2000000fff0f7230 */ /* 0x000fe20000004100 */
[----:B------:R-:W-:Y:S01]  /*02e0*/  FADD R25, R18, R25 ;  /* 0x0000001912197221 */ /* 0x000fe20000000000 */
[----:B----4-:R-:W-:Y:S01]  /*02f0*/  HADD2.F32 R4, -RZ, R8.H1_H1 ;  /* 0x30000008ff047230 */ /* 0x010fe20000004100 */
[----:B------:R-:W-:Y:S01]  /*0300*/  FADD R21, R14, R21 ;  /* 0x000000150e157221 */ /* 0x000fe20000000000 */
[----:B------:R-:W-:Y:S01]  /*0310*/  HADD2.F32 R13, -RZ, R9.H1_H1 ;  /* 0x30000009ff0d7230 */ /* 0x000fe20000004100 */
[----:B------:R-:W-:Y:S01]  /*0320*/  FADD R20, R15, R20 ;  /* 0x000000140f147221 */ /* 0x000fe20000000000 */
[----:B------:R-:W-:Y:S01]  /*0330*/  HADD2.F32 R6, -RZ, R10.H1_H1 ;  /* 0x3000000aff067230 */ /* 0x000fe20000004100 */
[----:B------:R-:W-:Y:S01]  /*0340*/  FADD R4, R4, R7 ;  /* 0x0000000704047221 */ /* 0x000fe20000000000 */
[----:B------:R-:W-:Y:S01]  /*0350*/  HADD2.F32 R12, -RZ, R11.H1_H1 ;  /* 0x3000000bff0c7230 */ /* 0x000fe20000004100 */
[----:B------:R-:W-:Y:S01]  /*0360*/  FADD R0, R13, R0 ;  /* 0x000000000d007221 */ /* 0x000fe20000000000 */
[----:B------:R-:W-:Y:S01]  /*0370*/  HADD2.F32 R8, -RZ, R8.H0_H0 ;  /* 0x20000008ff087230 */ /* 0x000fe20000004100 */
[----:B------:R-:W-:Y:S01]  /*0380*/  FADD R23, R6, R23 ;  /* 0x0000001706177221 */ /* 0x000fe20000000000 */
[----:B------:R-:W-:Y:S01]  /*0390*/  HADD2.F32 R9, -RZ, R9.H0_H0 ;  /* 0x20000009ff097230 */ /* 0x000fe20000004100 */
[----:B------:R-:W-:Y:S01]  /*03a0*/  FADD R12, R12, R25 ;  /* 0x000000190c0c7221 */ /* 0x000fe20000000000 */
[----:B------:R-:W-:Y:S01]  /*03b0*/  HADD2.F32 R10, -RZ, R10.H0_H0 ;  /* 0x2000000aff0a7230 */ /* 0x000fe20000004100 */
[----:B------:R-:W-:Y:S01]  /*03c0*/  FADD R5, R8, R5 ;  /* 0x0000000508057221 */ /* 0x000fe20000000000 */
[----:B------:R-:W-:Y:S01]  /*03d0*/  HADD2.F32 R11, -RZ, R11.H0_H0 ;  /* 0x2000000bff0b7230 */ /* 0x000fe20000004100 */
[----:B------:R-:W-:-:S02]  /*03e0*/  FADD R9, R9, R16 ;  /* 0x0000001009097221 */ /* 0x000fc40000000000 */
[----:B------:R-:W-:Y:S01]  /*03f0*/  FADD R10, R10, R21 ;  /* 0x000000150a0a7221 */ /* 0x000fe20000000000 */
[----:B------:R-:W-:Y:S01]  /*0400*/  F2FP.F16.F32.PACK_AB R8, R4, R5 ;  /* 0x000000050408723e */ /* 0x000fe200000000ff */
[----:B------:R-:W-:Y:S01]  /*0410*/  FADD R11, R11, R20 ;  /* 0x000000140b0b7221 */ /* 0x000fe20000000000 */
[----:B------:R-:W-:Y:S02]  /*0420*/  F2FP.F16.F32.PACK_AB R9, R0, R9 ;  /* 0x000000090009723e */ /* 0x000fe400000000ff */
[----:B------:R-:W-:Y:S02]  /*0430*/  F2FP.F16.F32.PACK_AB R10, R23, R10 ;  /* 0x0000000a170a723e */ /* 0x000fe400000000ff */
[----:B------:R-:W-:Y:S01]  /*0440*/  F2FP.F16.F32.PACK_AB R11, R12, R11 ;  /* 0x0000000b0c0b723e */ /* 0x000fe200000000ff */
[----:B------:R-:W-:Y:S06]  /*0450*/  @P0 EXIT ;  /* 0x000000000000094d */ /* 0x000fec0003800000 */
[----:B------:R-:W-:Y:S01]  /*0460*/  STG.E.128 [R2.64], R8 ;  /* 0x0000000802007986 */ /* 0x000fe2000c101d04 */
[----:B------:R-:W-:Y:S05]  /*0470*/  EXIT ;  /* 0x000000000000794d */ /* 0x000fea0003800000 */
.L_x_0:
[----:B------:R-:W-:-:S00]  /*0480*/  BRA `(.L_x_0) ;  /* 0xfffffff000007947 */ /* 0x000fc0000383ffff */
[----:B------:R-:W-:-:S00]  /*0490*/  NOP ;  /* 0x0000000000007918 */ /* 0x000fc00000000000 */
        /* <DEDUP_REMOVED lines=14> */
.L_x_1:
